//
// Generated by NVIDIA NVVM Compiler
//
// Compiler Build ID: CL-36424714
// Cuda compilation tools, release 13.0, V13.0.88
// Based on NVVM 20.0.0
//

.version 9.0
.target sm_100
.address_size 64

	// .globl	_Z12MontecarloPIPmS_PdS0_
// _ZZ12MontecarloPIPmS_PdS0_E2in has been demoted
// _ZZ12MontecarloPIPmS_PdS0_E3out has been demoted

.visible .entry _Z12MontecarloPIPmS_PdS0_(
	.param .u64 .ptr .align 1 _Z12MontecarloPIPmS_PdS0__param_0,
	.param .u64 .ptr .align 1 _Z12MontecarloPIPmS_PdS0__param_1,
	.param .u64 .ptr .align 1 _Z12MontecarloPIPmS_PdS0__param_2,
	.param .u64 .ptr .align 1 _Z12MontecarloPIPmS_PdS0__param_3
)
{
	.reg .pred 	%p<4>;
	.reg .b32 	%r<9>;
	.reg .b64 	%rd<18>;
	.reg .b64 	%fd<5>;
	// demoted variable
	.shared .align 4 .u32 _ZZ12MontecarloPIPmS_PdS0_E2in;
	// demoted variable
	.shared .align 4 .u32 _ZZ12MontecarloPIPmS_PdS0_E3out;
	ld.param.u64 	%rd1, [_Z12MontecarloPIPmS_PdS0__param_0];
	ld.param.u64 	%rd2, [_Z12MontecarloPIPmS_PdS0__param_1];
	ld.param.u64 	%rd3, [_Z12MontecarloPIPmS_PdS0__param_2];
	ld.param.u64 	%rd4, [_Z12MontecarloPIPmS_PdS0__param_3];
	mov.u32 	%r1, %tid.x;
	setp.ne.s32 	%p1, %r1, 0;
	@%p1 bra 	$L__BB0_2;
	mov.b32 	%r2, 0;
	st.shared.u32 	[_ZZ12MontecarloPIPmS_PdS0_E2in], %r2;
	st.shared.u32 	[_ZZ12MontecarloPIPmS_PdS0_E3out], %r2;
$L__BB0_2:
	bar.sync 	0;
	cvta.to.global.u64 	%rd5, %rd3;
	mul.wide.u32 	%rd6, %r1, 8;
	add.s64 	%rd7, %rd5, %rd6;
	ld.global.f64 	%fd1, [%rd7];
	cvta.to.global.u64 	%rd8, %rd4;
	add.s64 	%rd9, %rd8, %rd6;
	ld.global.f64 	%fd2, [%rd9];
	mul.f64 	%fd3, %fd2, %fd2;
	fma.rn.f64 	%fd4, %fd1, %fd1, %fd3;
	setp.geu.f64 	%p2, %fd4, 0d3FF0000000000000;
	@%p2 bra 	$L__BB0_4;
	mov.u32 	%r6, %ntid.x;
	add.s32 	%r7, %r6, 1;
	atom.shared.inc.u32 	%r8, [_ZZ12MontecarloPIPmS_PdS0_E2in], %r7;
	bra.uni 	$L__BB0_5;
$L__BB0_4:
	mov.u32 	%r3, %ntid.x;
	add.s32 	%r4, %r3, 1;
	atom.shared.inc.u32 	%r5, [_ZZ12MontecarloPIPmS_PdS0_E3out], %r4;
$L__BB0_5:
	setp.ne.s32 	%p3, %r1, 0;
	bar.sync 	0;
	@%p3 bra 	$L__BB0_7;
	cvta.to.global.u64 	%rd10, %rd2;
	cvta.to.global.u64 	%rd11, %rd1;
	ld.shared.u32 	%rd12, [_ZZ12MontecarloPIPmS_PdS0_E2in];
	ld.global.u64 	%rd13, [%rd11];
	add.s64 	%rd14, %rd13, %rd12;
	st.global.u64 	[%rd11], %rd14;
	ld.shared.u32 	%rd15, [_ZZ12MontecarloPIPmS_PdS0_E3out];
	ld.global.u64 	%rd16, [%rd10];
	add.s64 	%rd17, %rd16, %rd15;
	st.global.u64 	[%rd10], %rd17;
$L__BB0_7:
	ret;

}


// ===== COMPILED SASS (sm_100) =====

	.target	sm_100

	.elftype	@"ET_EXEC"


//--------------------- .note.nv.tkinfo           --------------------------
	.section	.note.nv.tkinfo,"",@"SHT_NOTE"
	.sectionflags	@"SHF_NOTE_NV_TKINFO"
	.tkinfo
        /*0018*/ 	.word	0x00000002
        /*0030*/ 	.string	""
        /*0030*/ 	.string	"ptxas"
        /*0030*/ 	.string	"Cuda compilation tools, release 13.0, V13.0.88"
        /*0030*/ 	.string	"Build cuda_13.0.r13.0/compiler.36424714_0"
        /*0030*/ 	.string	"-arch sm_100 -m 64 "



//--------------------- .note.nv.cuinfo           --------------------------
	.section	.note.nv.cuinfo,"",@"SHT_NOTE"
	.sectionflags	@"SHF_NOTE_NV_CUINFO"
        /*0018*/ 	.short	0x0002
        /*001a*/ 	.short	0x0064
        /*001c*/ 	.short	0x0082
	.zero		2


//--------------------- .nv.info                  --------------------------
	.section	.nv.info,"",@"SHT_CUDA_INFO"
	.align	4


	//----- nvinfo : EIATTR_REGCOUNT
	.align		4
        /*0000*/ 	.byte	0x04, 0x2f
        /*0002*/ 	.short	(.L_1 - .L_0)
	.align		4
.L_0:
        /*0004*/ 	.word	index@(_Z12MontecarloPIPmS_PdS0_)
        /*0008*/ 	.word	0x0000000e


	//----- nvinfo : EIATTR_FRAME_SIZE
	.align		4
.L_1:
        /*000c*/ 	.byte	0x04, 0x11
        /*000e*/ 	.short	(.L_3 - .L_2)
	.align		4
.L_2:
        /*0010*/ 	.word	index@(_Z12MontecarloPIPmS_PdS0_)
        /*0014*/ 	.word	0x00000000


	//----- nvinfo : EIATTR_MIN_STACK_SIZE
	.align		4
.L_3:
        /*0018*/ 	.byte	0x04, 0x12
        /*001a*/ 	.short	(.L_5 - .L_4)
	.align		4
.L_4:
        /*001c*/ 	.word	index@(_Z12MontecarloPIPmS_PdS0_)
        /*0020*/ 	.word	0x00000000
.L_5:


//--------------------- .nv.compat                --------------------------
	.section	.nv.compat,"",@"SHT_CUDA_COMPAT_INFO"
	.align	4
        /*0000*/ 	.byte	0x02, 0x09, 0x00, 0x00, 0x02, 0x02, 0x01, 0x00, 0x02, 0x05, 0x05, 0x00, 0x03, 0x07, 0x01, 0x01
        /*0010*/ 	.byte	0x02, 0x03, 0x00, 0x00, 0x02, 0x06, 0x01, 0x00, 0x04, 0x0b, 0x08, 0x00, 0x01, 0x00, 0x00, 0x00
        /*0020*/ 	.byte	0x00, 0x00, 0x00, 0x00


//--------------------- .nv.info._Z12MontecarloPIPmS_PdS0_ --------------------------
	.section	.nv.info._Z12MontecarloPIPmS_PdS0_,"",@"SHT_CUDA_INFO"
	.sectionflags	@""
	.align	4


	//----- nvinfo : EIATTR_CUDA_API_VERSION
	.align		4
        /*0000*/ 	.byte	0x04, 0x37
        /*0002*/ 	.short	(.L_7 - .L_6)
.L_6:
        /*0004*/ 	.word	0x00000082


	//----- nvinfo : EIATTR_KPARAM_INFO
	.align		4
.L_7:
        /*0008*/ 	.byte	0x04, 0x17
        /*000a*/ 	.short	(.L_9 - .L_8)
.L_8:
        /*000c*/ 	.word	0x00000000
        /*0010*/ 	.short	0x0003
        /*0012*/ 	.short	0x0018
        /*0014*/ 	.byte	0x00, 0xf5, 0x21, 0x00


	//----- nvinfo : EIATTR_KPARAM_INFO
	.align		4
.L_9:
        /*0018*/ 	.byte	0x04, 0x17
        /*001a*/ 	.short	(.L_11 - .L_10)
.L_10:
        /*001c*/ 	.word	0x00000000
        /*0020*/ 	.short	0x0002
        /*0022*/ 	.short	0x0010
        /*0024*/ 	.byte	0x00, 0xf5, 0x21, 0x00


	//----- nvinfo : EIATTR_KPARAM_INFO
	.align		4
.L_11:
        /*0028*/ 	.byte	0x04, 0x17
        /*002a*/ 	.short	(.L_13 - .L_12)
.L_12:
        /*002c*/ 	.word	0x00000000
        /*0030*/ 	.short	0x0001
        /*0032*/ 	.short	0x0008
        /*0034*/ 	.byte	0x00, 0xf5, 0x21, 0x00


	//----- nvinfo : EIATTR_KPARAM_INFO
	.align		4
.L_13:
        /*0038*/ 	.byte	0x04, 0x17
        /*003a*/ 	.short	(.L_15 - .L_14)
.L_14:
        /*003c*/ 	.word	0x00000000
        /*0040*/ 	.short	0x0000
        /*0042*/ 	.short	0x0000
        /*0044*/ 	.byte	0x00, 0xf5, 0x21, 0x00


	//----- nvinfo : EIATTR_SPARSE_MMA_MASK
	.align		4
.L_15:
        /*0048*/ 	.byte	0x03, 0x50
        /*004a*/ 	.short	0x0000


	//----- nvinfo : EIATTR_MAXREG_COUNT
	.align		4
        /*004c*/ 	.byte	0x03, 0x1b
        /*004e*/ 	.short	0x00ff


	//----- nvinfo : EIATTR_NUM_BARRIERS
	.align		4
        /*0050*/ 	.byte	0x02, 0x4c
        /*0052*/ 	.byte	0x01
	.zero		1


	//----- nvinfo : EIATTR_MERCURY_ISA_VERSION
	.align		4
        /*0054*/ 	.byte	0x03, 0x5f
        /*0056*/ 	.short	0x0101


	//----- nvinfo : EIATTR_VRC_CTA_INIT_COUNT
	.align		4
        /*0058*/ 	.byte	0x02, 0x4a
	.zero		1
	.zero		1


	//----- nvinfo : EIATTR_EXIT_INSTR_OFFSETS
	.align		4
        /*005c*/ 	.byte	0x04, 0x1c
        /*005e*/ 	.short	(.L_17 - .L_16)


	//   ....[0]....
.L_16:
        /*0060*/ 	.word	0x00000280


	//   ....[1]....
        /*0064*/ 	.word	0x00000350


	//----- nvinfo : EIATTR_CRS_STACK_SIZE
	.align		4
.L_17:
        /*0068*/ 	.byte	0x04, 0x1e
        /*006a*/ 	.short	(.L_19 - .L_18)
.L_18:
        /*006c*/ 	.word	0x00000000


	//----- nvinfo : EIATTR_CBANK_PARAM_SIZE
	.align		4
.L_19:
        /*0070*/ 	.byte	0x03, 0x19
        /*0072*/ 	.short	0x0020


	//----- nvinfo : EIATTR_PARAM_CBANK
	.align		4
        /*0074*/ 	.byte	0x04, 0x0a
        /*0076*/ 	.short	(.L_21 - .L_20)
	.align		4
.L_20:
        /*0078*/ 	.word	index@(.nv.constant0._Z12MontecarloPIPmS_PdS0_)
        /*007c*/ 	.short	0x0380
        /*007e*/ 	.short	0x0020


	//----- nvinfo : EIATTR_SW_WAR
	.align		4
.L_21:
        /*0080*/ 	.byte	0x04, 0x36
        /*0082*/ 	.short	(.L_23 - .L_22)
.L_22:
        /*0084*/ 	.word	0x00000008
.L_23:


//--------------------- .nv.callgraph             --------------------------
	.section	.nv.callgraph,"",@"SHT_CUDA_CALLGRAPH"
	.align	4
	.sectionentsize	8
	.align		4
        /*0000*/ 	.word	0x00000000
	.align		4
        /*0004*/ 	.word	0xffffffff
	.align		4
        /*0008*/ 	.word	0x00000000
	.align		4
        /*000c*/ 	.word	0xfffffffe
	.align		4
        /*0010*/ 	.word	0x00000000
	.align		4
        /*0014*/ 	.word	0xfffffffd
	.align		4
        /*0018*/ 	.word	0x00000000
	.align		4
        /*001c*/ 	.word	0xfffffffc


//--------------------- .text._Z12MontecarloPIPmS_PdS0_ --------------------------
	.section	.text._Z12MontecarloPIPmS_PdS0_,"ax",@progbits
	.align	128
        .global         _Z12MontecarloPIPmS_PdS0_
        .type           _Z12MontecarloPIPmS_PdS0_,@function
        .size           _Z12MontecarloPIPmS_PdS0_,(.L_x_4 - _Z12MontecarloPIPmS_PdS0_)
        .other          _Z12MontecarloPIPmS_PdS0_,@"STO_CUDA_ENTRY STV_DEFAULT"
_Z12MontecarloPIPmS_PdS0_:
.text._Z12MontecarloPIPmS_PdS0_:
[----:B------:R-:W-:Y:S01]  /*0000*/  LDC R1, c[0x0][0x37c] ;  /* 0x0000df00ff017b82 */ /* 0x000fe20000000800 */
[----:B------:R-:W0:Y:S07]  /*0010*/  S2R R9, SR_TID.X ;  /* 0x0000000000097919 */ /* 0x000e2e0000002100 */
[----:B------:R-:W1:Y:S01]  /*0020*/  LDC.64 R4, c[0x0][0x398] ;  /* 0x0000e600ff047b82 */ /* 0x000e620000000a00 */
[----:B------:R-:W2:Y:S07]  /*0030*/  LDCU.64 UR4, c[0x0][0x358] ;  /* 0x00006b00ff0477ac */ /* 0x000eae0008000a00 */
[----:B------:R-:W3:Y:S01]  /*0040*/  LDC.64 R2, c[0x0][0x390] ;  /* 0x0000e400ff027b82 */ /* 0x000ee20000000a00 */
[C---:B0-----:R-:W-:Y:S01]  /*0050*/  ISETP.NE.AND P0, PT, R9.reuse, RZ, PT ;  /* 0x000000ff0900720c */ /* 0x041fe20003f05270 */
[----:B-1----:R-:W-:-:S12]  /*0060*/  IMAD.WIDE.U32 R4, R9, 0x8, R4 ;  /* 0x0000000809047825 */ /* 0x002fd800078e0004 */
[----:B------:R-:W0:Y:S01]  /*0070*/  @!P0 S2R R7, SR_CgaCtaId ;  /* 0x0000000000078919 */ /* 0x000e220000008800 */
[----:B------:R-:W-:-:S04]  /*0080*/  @!P0 MOV R0, 0x400 ;  /* 0x0000040000008802 */ /* 0x000fc80000000f00 */
[----:B0-----:R-:W-:-:S05]  /*0090*/  @!P0 LEA R0, R7, R0, 0x18 ;  /* 0x0000000007008211 */ /* 0x001fca00078ec0ff */
[----:B------:R0:W-:Y:S01]  /*00a0*/  @!P0 STS.64 [R0], RZ ;  /* 0x000000ff00008388 */ /* 0x0001e20000000a00 */
[----:B------:R-:W-:Y:S01]  /*00b0*/  BAR.SYNC.DEFER_BLOCKING 0x0 ;  /* 0x0000000000007b1d */ /* 0x000fe20000010000 */
[----:B---3--:R-:W-:-:S05]  /*00c0*/  IMAD.WIDE.U32 R2, R9, 0x8, R2 ;  /* 0x0000000809027825 */ /* 0x008fca00078e0002 */
[----:B--2---:R-:W2:Y:S04]  /*00d0*/  LDG.E.64 R4, desc[UR4][R4.64] ;  /* 0x0000000404047981 */ /* 0x004ea8000c1e1b00 */
[----:B------:R-:W3:Y:S01]  /*00e0*/  LDG.E.64 R2, desc[UR4][R2.64] ;  /* 0x0000000402027981 */ /* 0x000ee2000c1e1b00 */
[----:B------:R-:W-:Y:S01]  /*00f0*/  BSSY.RECONVERGENT B0, `(.L_x_0) ;  /* 0x0000017000007945 */ /* 0x000fe20003800200 */
[----:B--2---:R-:W-:-:S08]  /*0100*/  DMUL R6, R4, R4 ;  /* 0x0000000404067228 */ /* 0x004fd00000000000 */
[----:B---3--:R-:W-:-:S08]  /*0110*/  DFMA R6, R2, R2, R6 ;  /* 0x000000020206722b */ /* 0x008fd00000000006 */
[----:B------:R-:W-:-:S14]  /*0120*/  DSETP.GEU.AND P1, PT, R6, 1, PT ;  /* 0x3ff000000600742a */ /* 0x000fdc0003f2e000 */
[----:B0-----:R-:W-:Y:S05]  /*0130*/  @P1 BRA `(.L_x_1) ;  /* 0x0000000000241947 */ /* 0x001fea0003800000 */
[----:B------:R-:W0:Y:S01]  /*0140*/  S2UR UR7, SR_CgaCtaId ;  /* 0x00000000000779c3 */ /* 0x000e220000008800 */
[----:B------:R-:W-:Y:S02]  /*0150*/  UMOV UR6, 0x400 ;  /* 0x0000040000067882 */ /* 0x000fe40000000000 */
[----:B------:R-:W-:-:S05]  /*0160*/  IMAD.U32 R6, RZ, RZ, UR6 ;  /* 0x00000006ff067e24 */ /* 0x000fca000f8e00ff */
[----:B------:R-:W1:Y:S01]  /*0170*/  LDC R0, c[0x0][0x360] ;  /* 0x0000d800ff007b82 */ /* 0x000e620000000800 */
[----:B0-----:R-:W-:-:S05]  /*0180*/  IMAD.U32 R7, RZ, RZ, UR7 ;  /* 0x00000007ff077e24 */ /* 0x001fca000f8e00ff */
[----:B------:R-:W-:Y:S01]  /*0190*/  LEA R3, R7, R6, 0x18 ;  /* 0x0000000607037211 */ /* 0x000fe200078ec0ff */
[----:B-1----:R-:W-:-:S05]  /*01a0*/  VIADD R0, R0, 0x1 ;  /* 0x0000000100007836 */ /* 0x002fca0000000000 */
[----:B------:R1:W-:Y:S01]  /*01b0*/  ATOMS.INC RZ, [R3], R0 ;  /* 0x0000000003ff738c */ /* 0x0003e20001800000 */
[----:B------:R-:W-:Y:S05]  /*01c0*/  BRA `(.L_x_2) ;  /* 0x0000000000247947 */ /* 0x000fea0003800000 */
.L_x_1:
[----:B------:R-:W0:Y:S01]  /*01d0*/  S2UR UR7, SR_CgaCtaId ;  /* 0x00000000000779c3 */ /* 0x000e220000008800 */
[----:B------:R-:W-:Y:S02]  /*01e0*/  UMOV UR6, 0x400 ;  /* 0x0000040000067882 */ /* 0x000fe40000000000 */
[----:B------:R-:W-:-:S05]  /*01f0*/  MOV R6, UR6 ;  /* 0x0000000600067c02 */ /* 0x000fca0008000f00 */
[----:B------:R-:W1:Y:S01]  /*0200*/  LDC R0, c[0x0][0x360] ;  /* 0x0000d800ff007b82 */ /* 0x000e620000000800 */
[----:B------:R-:W-:Y:S02]  /*0210*/  VIADD R2, R6, 0x4 ;  /* 0x0000000406027836 */ /* 0x000fe40000000000 */
[----:B0-----:R-:W-:-:S05]  /*0220*/  IMAD.U32 R7, RZ, RZ, UR7 ;  /* 0x00000007ff077e24 */ /* 0x001fca000f8e00ff */
[----:B------:R-:W-:Y:S02]  /*0230*/  LEA R3, R7, R2, 0x18 ;  /* 0x0000000207037211 */ /* 0x000fe400078ec0ff */
[----:B-1----:R-:W-:-:S05]  /*0240*/  IADD3 R0, PT, PT, R0, 0x1, RZ ;  /* 0x0000000100007810 */ /* 0x002fca0007ffe0ff */
[----:B------:R0:W-:Y:S02]  /*0250*/  ATOMS.INC RZ, [R3], R0 ;  /* 0x0000000003ff738c */ /* 0x0001e40001800000 */
.L_x_2:
[----:B------:R-:W-:Y:S05]  /*0260*/  BSYNC.RECONVERGENT B0 ;  /* 0x0000000000007941 */ /* 0x000fea0003800200 */
.L_x_0:
[----:B------:R-:W-:Y:S06]  /*0270*/  BAR.SYNC.DEFER_BLOCKING 0x0 ;  /* 0x0000000000007b1d */ /* 0x000fec0000010000 */
[----:B------:R-:W-:Y:S05]  /*0280*/  @P0 EXIT ;  /* 0x000000000000094d */ /* 0x000fea0003800000 */
[----:B01----:R-:W0:Y:S02]  /*0290*/  LDC.64 R2, c[0x0][0x380] ;  /* 0x0000e000ff027b82 */ /* 0x003e240000000a00 */
[----:B0-----:R-:W2:Y:S01]  /*02a0*/  LDG.E.64 R4, desc[UR4][R2.64] ;  /* 0x0000000402047981 */ /* 0x001ea2000c1e1b00 */
[----:B------:R-:W-:-:S05]  /*02b0*/  LEA R10, R7, R6, 0x18 ;  /* 0x00000006070a7211 */ /* 0x000fca00078ec0ff */
[----:B------:R-:W0:Y:S01]  /*02c0*/  LDC.64 R6, c[0x0][0x388] ;  /* 0x0000e200ff067b82 */ /* 0x000e220000000a00 */
[----:B------:R-:W2:Y:S02]  /*02d0*/  LDS.64 R10, [R10] ;  /* 0x000000000a0a7984 */ /* 0x000ea40000000a00 */
[----:B--2---:R-:W-:-:S05]  /*02e0*/  IADD3 R8, P0, PT, R10, R4, RZ ;  /* 0x000000040a087210 */ /* 0x004fca0007f1e0ff */
[----:B------:R-:W-:-:S05]  /*02f0*/  IMAD.X R9, RZ, RZ, R5, P0 ;  /* 0x000000ffff097224 */ /* 0x000fca00000e0605 */
[----:B------:R-:W-:Y:S04]  /*0300*/  STG.E.64 desc[UR4][R2.64], R8 ;  /* 0x0000000802007986 */ /* 0x000fe8000c101b04 */
[----:B0-----:R-:W2:Y:S02]  /*0310*/  LDG.E.64 R4, desc[UR4][R6.64] ;  /* 0x0000000406047981 */ /* 0x001ea4000c1e1b00 */
[----:B--2---:R-:W-:-:S04]  /*0320*/  IADD3 R4, P0, PT, R4, R11, RZ ;  /* 0x0000000b04047210 */ /* 0x004fc80007f1e0ff */
[----:B------:R-:W-:-:S05]  /*0330*/  IADD3.X R5, PT, PT, RZ, R5, RZ, P0, !PT ;  /* 0x00000005ff057210 */ /* 0x000fca00007fe4ff */
[----:B------:R-:W-:Y:S01]  /*0340*/  STG.E.64 desc[UR4][R6.64], R4 ;  /* 0x0000000406007986 */ /* 0x000fe2000c101b04 */
[----:B------:R-:W-:Y:S05]  /*0350*/  EXIT ;  /* 0x000000000000794d */ /* 0x000fea0003800000 */
.L_x_3:
[----:B------:R-:W-:-:S00]  /*0360*/  BRA `(.L_x_3) ;  /* 0xfffffffc00fc7947 */ /* 0x000fc0000383ffff */
[----:B------:R-:W-:-:S00]  /*0370*/  NOP ;  /* 0x0000000000007918 */ /* 0x000fc00000000000 */
        /* <DEDUP_REMOVED lines=8> */
.L_x_4:


//--------------------- .nv.shared._Z12MontecarloPIPmS_PdS0_ --------------------------
	.section	.nv.shared._Z12MontecarloPIPmS_PdS0_,"aw",@nobits
	.sectionflags	@""
	.align	4
.nv.shared._Z12MontecarloPIPmS_PdS0_:
	.zero		1032


//--------------------- .nv.shared.reserved.0     --------------------------
	.section	.nv.shared.reserved.0,"aw",@nobits
	.weak		__nv_reservedSMEM_offset_0_alias
	.size		__nv_reservedSMEM_offset_0_alias, 0, 64
	.other		__nv_reservedSMEM_offset_0_alias,@"STO_CUDA_RESERVED_SHARED STV_DEFAULT"
__nv_reservedSMEM_offset_0_alias:
	.zero		0
	.zero		64


//--------------------- .nv.constant0._Z12MontecarloPIPmS_PdS0_ --------------------------
	.section	.nv.constant0._Z12MontecarloPIPmS_PdS0_,"a",@progbits
	.sectionflags	@""
	.align	4
.nv.constant0._Z12MontecarloPIPmS_PdS0_:
	.zero		928


//--------------------- SYMBOLS --------------------------

	.type		.nv.reservedSmem.offset0,@object
	.size		.nv.reservedSmem.offset0,0x4
	.type		.nv.reservedSmem.cap,@object
	.size		.nv.reservedSmem.cap,0x4
